//
// Generated by NVIDIA NVVM Compiler
//
// Compiler Build ID: CL-36424714
// Cuda compilation tools, release 13.0, V13.0.88
// Based on NVVM 20.0.0
//

.version 9.0
.target sm_100
.address_size 64

	// .globl	calculate

.visible .entry calculate(
	.param .f64 calculate_param_0,
	.param .u64 .ptr .align 1 calculate_param_1,
	.param .u64 .ptr .align 1 calculate_param_2,
	.param .u64 .ptr .align 1 calculate_param_3
)
{


	ret;

}


// ===== COMPILED SASS (sm_100) =====

	.target	sm_100

	.elftype	@"ET_EXEC"


//--------------------- .note.nv.tkinfo           --------------------------
	.section	.note.nv.tkinfo,"",@"SHT_NOTE"
	.sectionflags	@"SHF_NOTE_NV_TKINFO"
	.tkinfo
        /*0018*/ 	.word	0x00000002
        /*0030*/ 	.string	""
        /*0030*/ 	.string	"ptxas"
        /*0030*/ 	.string	"Cuda compilation tools, release 13.0, V13.0.88"
        /*0030*/ 	.string	"Build cuda_13.0.r13.0/compiler.36424714_0"
        /*0030*/ 	.string	"-arch sm_100 -m 64 "



//--------------------- .note.nv.cuinfo           --------------------------
	.section	.note.nv.cuinfo,"",@"SHT_NOTE"
	.sectionflags	@"SHF_NOTE_NV_CUINFO"
        /*0018*/ 	.short	0x0002
        /*001a*/ 	.short	0x0064
        /*001c*/ 	.short	0x0082
	.zero		2


//--------------------- .nv.info                  --------------------------
	.section	.nv.info,"",@"SHT_CUDA_INFO"
	.align	4


	//----- nvinfo : EIATTR_REGCOUNT
	.align		4
        /*0000*/ 	.byte	0x04, 0x2f
        /*0002*/ 	.short	(.L_1 - .L_0)
	.align		4
.L_0:
        /*0004*/ 	.word	index@(calculate)
        /*0008*/ 	.word	0x00000004


	//----- nvinfo : EIATTR_FRAME_SIZE
	.align		4
.L_1:
        /*000c*/ 	.byte	0x04, 0x11
        /*000e*/ 	.short	(.L_3 - .L_2)
	.align		4
.L_2:
        /*0010*/ 	.word	index@(calculate)
        /*0014*/ 	.word	0x00000000


	//----- nvinfo : EIATTR_MIN_STACK_SIZE
	.align		4
.L_3:
        /*0018*/ 	.byte	0x04, 0x12
        /*001a*/ 	.short	(.L_5 - .L_4)
	.align		4
.L_4:
        /*001c*/ 	.word	index@(calculate)
        /*0020*/ 	.word	0x00000000
.L_5:


//--------------------- .nv.compat                --------------------------
	.section	.nv.compat,"",@"SHT_CUDA_COMPAT_INFO"
	.align	4
        /*0000*/ 	.byte	0x02, 0x09, 0x00, 0x00, 0x02, 0x02, 0x01, 0x00, 0x02, 0x05, 0x05, 0x00, 0x03, 0x07, 0x01, 0x01
        /*0010*/ 	.byte	0x02, 0x03, 0x00, 0x00, 0x02, 0x06, 0x01, 0x00, 0x04, 0x0b, 0x08, 0x00, 0x09, 0x00, 0x00, 0x00
        /*0020*/ 	.byte	0x00, 0x00, 0x00, 0x00


//--------------------- .nv.info.calculate        --------------------------
	.section	.nv.info.calculate,"",@"SHT_CUDA_INFO"
	.sectionflags	@""
	.align	4


	//----- nvinfo : EIATTR_CUDA_API_VERSION
	.align		4
        /*0000*/ 	.byte	0x04, 0x37
        /*0002*/ 	.short	(.L_7 - .L_6)
.L_6:
        /*0004*/ 	.word	0x00000082


	//----- nvinfo : EIATTR_KPARAM_INFO
	.align		4
.L_7:
        /*0008*/ 	.byte	0x04, 0x17
        /*000a*/ 	.short	(.L_9 - .L_8)
.L_8:
        /*000c*/ 	.word	0x00000000
        /*0010*/ 	.short	0x0003
        /*0012*/ 	.short	0x0018
        /*0014*/ 	.byte	0x00, 0xf5, 0x21, 0x00


	//----- nvinfo : EIATTR_KPARAM_INFO
	.align		4
.L_9:
        /*0018*/ 	.byte	0x04, 0x17
        /*001a*/ 	.short	(.L_11 - .L_10)
.L_10:
        /*001c*/ 	.word	0x00000000
        /*0020*/ 	.short	0x0002
        /*0022*/ 	.short	0x0010
        /*0024*/ 	.byte	0x00, 0xf5, 0x21, 0x00


	//----- nvinfo : EIATTR_KPARAM_INFO
	.align		4
.L_11:
        /*0028*/ 	.byte	0x04, 0x17
        /*002a*/ 	.short	(.L_13 - .L_12)
.L_12:
        /*002c*/ 	.word	0x00000000
        /*0030*/ 	.short	0x0001
        /*0032*/ 	.short	0x0008
        /*0034*/ 	.byte	0x00, 0xf5, 0x21, 0x00


	//----- nvinfo : EIATTR_KPARAM_INFO
	.align		4
.L_13:
        /*0038*/ 	.byte	0x04, 0x17
        /*003a*/ 	.short	(.L_15 - .L_14)
.L_14:
        /*003c*/ 	.word	0x00000000
        /*0040*/ 	.short	0x0000
        /*0042*/ 	.short	0x0000
        /*0044*/ 	.byte	0x00, 0xf0, 0x21, 0x00


	//----- nvinfo : EIATTR_SPARSE_MMA_MASK
	.align		4
.L_15:
        /*0048*/ 	.byte	0x03, 0x50
        /*004a*/ 	.short	0x0000


	//----- nvinfo : EIATTR_MAXREG_COUNT
	.align		4
        /*004c*/ 	.byte	0x03, 0x1b
        /*004e*/ 	.short	0x00ff


	//----- nvinfo : EIATTR_MERCURY_ISA_VERSION
	.align		4
        /*0050*/ 	.byte	0x03, 0x5f
        /*0052*/ 	.short	0x0101


	//----- nvinfo : EIATTR_VRC_CTA_INIT_COUNT
	.align		4
        /*0054*/ 	.byte	0x02, 0x4a
	.zero		1
	.zero		1


	//----- nvinfo : EIATTR_EXIT_INSTR_OFFSETS
	.align		4
        /*0058*/ 	.byte	0x04, 0x1c
        /*005a*/ 	.short	(.L_17 - .L_16)


	//   ....[0]....
.L_16:
        /*005c*/ 	.word	0x00000010


	//----- nvinfo : EIATTR_CBANK_PARAM_SIZE
	.align		4
.L_17:
        /*0060*/ 	.byte	0x03, 0x19
        /*0062*/ 	.short	0x0020


	//----- nvinfo : EIATTR_PARAM_CBANK
	.align		4
        /*0064*/ 	.byte	0x04, 0x0a
        /*0066*/ 	.short	(.L_19 - .L_18)
	.align		4
.L_18:
        /*0068*/ 	.word	index@(.nv.constant0.calculate)
        /*006c*/ 	.short	0x0380
        /*006e*/ 	.short	0x0020


	//----- nvinfo : EIATTR_SW_WAR
	.align		4
.L_19:
        /*0070*/ 	.byte	0x04, 0x36
        /*0072*/ 	.short	(.L_21 - .L_20)
.L_20:
        /*0074*/ 	.word	0x00000008
.L_21:


//--------------------- .nv.callgraph             --------------------------
	.section	.nv.callgraph,"",@"SHT_CUDA_CALLGRAPH"
	.align	4
	.sectionentsize	8
	.align		4
        /*0000*/ 	.word	0x00000000
	.align		4
        /*0004*/ 	.word	0xffffffff
	.align		4
        /*0008*/ 	.word	0x00000000
	.align		4
        /*000c*/ 	.word	0xfffffffe
	.align		4
        /*0010*/ 	.word	0x00000000
	.align		4
        /*0014*/ 	.word	0xfffffffd
	.align		4
        /*0018*/ 	.word	0x00000000
	.align		4
        /*001c*/ 	.word	0xfffffffc


//--------------------- .text.calculate           --------------------------
	.section	.text.calculate,"ax",@progbits
	.align	128
        .global         calculate
        .type           calculate,@function
        .size           calculate,(.L_x_1 - calculate)
        .other          calculate,@"STO_CUDA_ENTRY STV_DEFAULT"
calculate:
.text.calculate:
[----:B------:R-:W-:Y:S01]  /*0000*/  LDC R1, c[0x0][0x37c] ;  /* 0x0000df00ff017b82 */ /* 0x000fe20000000800 */
[----:B------:R-:W-:Y:S05]  /*0010*/  EXIT ;  /* 0x000000000000794d */ /* 0x000fea0003800000 */
.L_x_0:
[----:B------:R-:W-:-:S00]  /*0020*/  BRA `(.L_x_0) ;  /* 0xfffffffc00fc7947 */ /* 0x000fc0000383ffff */
[----:B------:R-:W-:-:S00]  /*0030*/  NOP ;  /* 0x0000000000007918 */ /* 0x000fc00000000000 */
        /* <DEDUP_REMOVED lines=12> */
.L_x_1:


//--------------------- .nv.shared.reserved.0     --------------------------
	.section	.nv.shared.reserved.0,"aw",@nobits
	.weak		__nv_reservedSMEM_offset_0_alias
	.size		__nv_reservedSMEM_offset_0_alias, 0, 64
	.other		__nv_reservedSMEM_offset_0_alias,@"STO_CUDA_RESERVED_SHARED STV_DEFAULT"
__nv_reservedSMEM_offset_0_alias:
	.zero		0
	.zero		64


//--------------------- .nv.constant0.calculate   --------------------------
	.section	.nv.constant0.calculate,"a",@progbits
	.sectionflags	@""
	.align	4
.nv.constant0.calculate:
	.zero		928


//--------------------- SYMBOLS --------------------------

	.type		.nv.reservedSmem.offset0,@object
	.size		.nv.reservedSmem.offset0,0x4
